//
// Generated by NVIDIA NVVM Compiler
//
// Compiler Build ID: CL-36424714
// Cuda compilation tools, release 13.0, V13.0.88
// Based on NVVM 20.0.0
//

.version 9.0
.target sm_100
.address_size 64

	// .globl	_Z16sum_kernel_blockPiS_i
.extern .shared .align 16 .b8 temp[];

.visible .entry _Z16sum_kernel_blockPiS_i(
	.param .u64 .ptr .align 1 _Z16sum_kernel_blockPiS_i_param_0,
	.param .u64 .ptr .align 1 _Z16sum_kernel_blockPiS_i_param_1,
	.param .u32 _Z16sum_kernel_blockPiS_i_param_2
)
{
	.reg .pred 	%p<7>;
	.reg .b32 	%r<56>;
	.reg .b64 	%rd<7>;

	ld.param.u64 	%rd2, [_Z16sum_kernel_blockPiS_i_param_0];
	ld.param.u64 	%rd3, [_Z16sum_kernel_blockPiS_i_param_1];
	ld.param.u32 	%r22, [_Z16sum_kernel_blockPiS_i_param_2];
	mov.u32 	%r1, %tid.x;
	mov.u32 	%r23, %ctaid.x;
	mov.u32 	%r2, %ntid.x;
	mad.lo.s32 	%r49, %r23, %r2, %r1;
	shr.s32 	%r24, %r22, 31;
	shr.u32 	%r25, %r24, 30;
	add.s32 	%r26, %r22, %r25;
	shr.s32 	%r4, %r26, 2;
	setp.ge.s32 	%p1, %r49, %r4;
	mov.b32 	%r54, 0;
	@%p1 bra 	$L__BB0_3;
	mov.u32 	%r28, %nctaid.x;
	mul.lo.s32 	%r5, %r2, %r28;
	cvta.to.global.u64 	%rd1, %rd3;
	mov.b32 	%r54, 0;
$L__BB0_2:
	mul.wide.s32 	%rd4, %r49, 16;
	add.s64 	%rd5, %rd1, %rd4;
	ld.global.v4.u32 	{%r29, %r30, %r31, %r32}, [%rd5];
	add.s32 	%r33, %r29, %r54;
	add.s32 	%r34, %r33, %r30;
	add.s32 	%r35, %r34, %r31;
	add.s32 	%r54, %r35, %r32;
	add.s32 	%r49, %r49, %r5;
	setp.lt.s32 	%p2, %r49, %r4;
	@%p2 bra 	$L__BB0_2;
$L__BB0_3:
	mov.u32 	%r36, %tid.y;
	mov.u32 	%r37, %tid.z;
	mov.u32 	%r38, %ntid.y;
	mad.lo.s32 	%r39, %r37, %r38, %r36;
	mul.lo.s32 	%r11, %r39, %r2;
	add.s32 	%r12, %r11, %r1;
	mul.lo.s32 	%r40, %r2, %r38;
	mov.u32 	%r41, %ntid.z;
	mul.lo.s32 	%r52, %r40, %r41;
	setp.lt.u32 	%p3, %r52, 2;
	@%p3 bra 	$L__BB0_8;
	shl.b32 	%r42, %r12, 2;
	mov.u32 	%r43, temp;
	add.s32 	%r14, %r43, %r42;
$L__BB0_5:
	shr.u32 	%r17, %r52, 1;
	st.shared.u32 	[%r14], %r54;
	barrier.sync 	0;
	setp.le.u32 	%p4, %r17, %r12;
	@%p4 bra 	$L__BB0_7;
	shl.b32 	%r44, %r17, 2;
	add.s32 	%r45, %r14, %r44;
	ld.shared.u32 	%r46, [%r45];
	add.s32 	%r54, %r46, %r54;
$L__BB0_7:
	barrier.sync 	0;
	setp.gt.u32 	%p5, %r52, 3;
	mov.u32 	%r52, %r17;
	@%p5 bra 	$L__BB0_5;
$L__BB0_8:
	or.b32  	%r47, %r11, %r1;
	setp.ne.s32 	%p6, %r47, 0;
	@%p6 bra 	$L__BB0_10;
	cvta.to.global.u64 	%rd6, %rd2;
	atom.global.add.u32 	%r48, [%rd6], %r54;
$L__BB0_10:
	ret;

}


// ===== COMPILED SASS (sm_100) =====

	.target	sm_100

	.elftype	@"ET_EXEC"


//--------------------- .note.nv.tkinfo           --------------------------
	.section	.note.nv.tkinfo,"",@"SHT_NOTE"
	.sectionflags	@"SHF_NOTE_NV_TKINFO"
	.tkinfo
        /*0018*/ 	.word	0x00000002
        /*0030*/ 	.string	""
        /*0030*/ 	.string	"ptxas"
        /*0030*/ 	.string	"Cuda compilation tools, release 13.0, V13.0.88"
        /*0030*/ 	.string	"Build cuda_13.0.r13.0/compiler.36424714_0"
        /*0030*/ 	.string	"-arch sm_100 -m 64 "



//--------------------- .note.nv.cuinfo           --------------------------
	.section	.note.nv.cuinfo,"",@"SHT_NOTE"
	.sectionflags	@"SHF_NOTE_NV_CUINFO"
        /*0018*/ 	.short	0x0002
        /*001a*/ 	.short	0x0064
        /*001c*/ 	.short	0x0082
	.zero		2


//--------------------- .nv.info                  --------------------------
	.section	.nv.info,"",@"SHT_CUDA_INFO"
	.align	4


	//----- nvinfo : EIATTR_REGCOUNT
	.align		4
        /*0000*/ 	.byte	0x04, 0x2f
        /*0002*/ 	.short	(.L_1 - .L_0)
	.align		4
.L_0:
        /*0004*/ 	.word	index@(_Z16sum_kernel_blockPiS_i)
        /*0008*/ 	.word	0x00000010


	//----- nvinfo : EIATTR_FRAME_SIZE
	.align		4
.L_1:
        /*000c*/ 	.byte	0x04, 0x11
        /*000e*/ 	.short	(.L_3 - .L_2)
	.align		4
.L_2:
        /*0010*/ 	.word	index@(_Z16sum_kernel_blockPiS_i)
        /*0014*/ 	.word	0x00000000


	//----- nvinfo : EIATTR_MIN_STACK_SIZE
	.align		4
.L_3:
        /*0018*/ 	.byte	0x04, 0x12
        /*001a*/ 	.short	(.L_5 - .L_4)
	.align		4
.L_4:
        /*001c*/ 	.word	index@(_Z16sum_kernel_blockPiS_i)
        /*0020*/ 	.word	0x00000000
.L_5:


//--------------------- .nv.compat                --------------------------
	.section	.nv.compat,"",@"SHT_CUDA_COMPAT_INFO"
	.align	4
        /*0000*/ 	.byte	0x02, 0x09, 0x00, 0x00, 0x02, 0x02, 0x01, 0x00, 0x02, 0x05, 0x05, 0x00, 0x03, 0x07, 0x01, 0x01
        /*0010*/ 	.byte	0x02, 0x03, 0x00, 0x00, 0x02, 0x06, 0x01, 0x00, 0x04, 0x0b, 0x08, 0x00, 0x09, 0x00, 0x00, 0x00
        /*0020*/ 	.byte	0x00, 0x00, 0x00, 0x00


//--------------------- .nv.info._Z16sum_kernel_blockPiS_i --------------------------
	.section	.nv.info._Z16sum_kernel_blockPiS_i,"",@"SHT_CUDA_INFO"
	.sectionflags	@""
	.align	4


	//----- nvinfo : EIATTR_CUDA_API_VERSION
	.align		4
        /*0000*/ 	.byte	0x04, 0x37
        /*0002*/ 	.short	(.L_7 - .L_6)
.L_6:
        /*0004*/ 	.word	0x00000082


	//----- nvinfo : EIATTR_KPARAM_INFO
	.align		4
.L_7:
        /*0008*/ 	.byte	0x04, 0x17
        /*000a*/ 	.short	(.L_9 - .L_8)
.L_8:
        /*000c*/ 	.word	0x00000000
        /*0010*/ 	.short	0x0002
        /*0012*/ 	.short	0x0010
        /*0014*/ 	.byte	0x00, 0xf0, 0x11, 0x00


	//----- nvinfo : EIATTR_KPARAM_INFO
	.align		4
.L_9:
        /*0018*/ 	.byte	0x04, 0x17
        /*001a*/ 	.short	(.L_11 - .L_10)
.L_10:
        /*001c*/ 	.word	0x00000000
        /*0020*/ 	.short	0x0001
        /*0022*/ 	.short	0x0008
        /*0024*/ 	.byte	0x00, 0xf5, 0x21, 0x00


	//----- nvinfo : EIATTR_KPARAM_INFO
	.align		4
.L_11:
        /*0028*/ 	.byte	0x04, 0x17
        /*002a*/ 	.short	(.L_13 - .L_12)
.L_12:
        /*002c*/ 	.word	0x00000000
        /*0030*/ 	.short	0x0000
        /*0032*/ 	.short	0x0000
        /*0034*/ 	.byte	0x00, 0xf5, 0x21, 0x00


	//----- nvinfo : EIATTR_SPARSE_MMA_MASK
	.align		4
.L_13:
        /*0038*/ 	.byte	0x03, 0x50
        /*003a*/ 	.short	0x0000


	//----- nvinfo : EIATTR_MAXREG_COUNT
	.align		4
        /*003c*/ 	.byte	0x03, 0x1b
        /*003e*/ 	.short	0x00ff


	//----- nvinfo : EIATTR_NUM_BARRIERS
	.align		4
        /*0040*/ 	.byte	0x02, 0x4c
        /*0042*/ 	.byte	0x01
	.zero		1


	//----- nvinfo : EIATTR_MERCURY_ISA_VERSION
	.align		4
        /*0044*/ 	.byte	0x03, 0x5f
        /*0046*/ 	.short	0x0101


	//----- nvinfo : EIATTR_INT_WARP_WIDE_INSTR_OFFSETS
	.align		4
        /*0048*/ 	.byte	0x04, 0x31
        /*004a*/ 	.short	(.L_15 - .L_14)


	//   ....[0]....
.L_14:
        /*004c*/ 	.word	0x00000370


	//   ....[1]....
        /*0050*/ 	.word	0x00000390


	//----- nvinfo : EIATTR_COOP_GROUP_MASK_REGIDS
	.align		4
.L_15:
        /*0054*/ 	.byte	0x04, 0x29
        /*0056*/ 	.short	(.L_17 - .L_16)


	//   ....[0]....
.L_16:
        /*0058*/ 	.word	0xffffffff


	//   ....[1]....
        /*005c*/ 	.word	0xffffffff


	//----- nvinfo : EIATTR_COOP_GROUP_INSTR_OFFSETS
	.align		4
.L_17:
        /*0060*/ 	.byte	0x04, 0x28
        /*0062*/ 	.short	(.L_19 - .L_18)


	//   ....[0]....
.L_18:
        /*0064*/ 	.word	0x000002c0


	//   ....[1]....
        /*0068*/ 	.word	0x00000330


	//----- nvinfo : EIATTR_VRC_CTA_INIT_COUNT
	.align		4
.L_19:
        /*006c*/ 	.byte	0x02, 0x4a
	.zero		1
	.zero		1


	//----- nvinfo : EIATTR_EXIT_INSTR_OFFSETS
	.align		4
        /*0070*/ 	.byte	0x04, 0x1c
        /*0072*/ 	.short	(.L_21 - .L_20)


	//   ....[0]....
.L_20:
        /*0074*/ 	.word	0x00000350


	//   ....[1]....
        /*0078*/ 	.word	0x000003e0


	//----- nvinfo : EIATTR_CRS_STACK_SIZE
	.align		4
.L_21:
        /*007c*/ 	.byte	0x04, 0x1e
        /*007e*/ 	.short	(.L_23 - .L_22)
.L_22:
        /*0080*/ 	.word	0x00000000


	//----- nvinfo : EIATTR_CBANK_PARAM_SIZE
	.align		4
.L_23:
        /*0084*/ 	.byte	0x03, 0x19
        /*0086*/ 	.short	0x0014


	//----- nvinfo : EIATTR_PARAM_CBANK
	.align		4
        /*0088*/ 	.byte	0x04, 0x0a
        /*008a*/ 	.short	(.L_25 - .L_24)
	.align		4
.L_24:
        /*008c*/ 	.word	index@(.nv.constant0._Z16sum_kernel_blockPiS_i)
        /*0090*/ 	.short	0x0380
        /*0092*/ 	.short	0x0014


	//----- nvinfo : EIATTR_SW_WAR
	.align		4
.L_25:
        /*0094*/ 	.byte	0x04, 0x36
        /*0096*/ 	.short	(.L_27 - .L_26)
.L_26:
        /*0098*/ 	.word	0x00000008
.L_27:


//--------------------- .nv.callgraph             --------------------------
	.section	.nv.callgraph,"",@"SHT_CUDA_CALLGRAPH"
	.align	4
	.sectionentsize	8
	.align		4
        /*0000*/ 	.word	0x00000000
	.align		4
        /*0004*/ 	.word	0xffffffff
	.align		4
        /*0008*/ 	.word	0x00000000
	.align		4
        /*000c*/ 	.word	0xfffffffe
	.align		4
        /*0010*/ 	.word	0x00000000
	.align		4
        /*0014*/ 	.word	0xfffffffd
	.align		4
        /*0018*/ 	.word	0x00000000
	.align		4
        /*001c*/ 	.word	0xfffffffc


//--------------------- .text._Z16sum_kernel_blockPiS_i --------------------------
	.section	.text._Z16sum_kernel_blockPiS_i,"ax",@progbits
	.align	128
        .global         _Z16sum_kernel_blockPiS_i
        .type           _Z16sum_kernel_blockPiS_i,@function
        .size           _Z16sum_kernel_blockPiS_i,(.L_x_6 - _Z16sum_kernel_blockPiS_i)
        .other          _Z16sum_kernel_blockPiS_i,@"STO_CUDA_ENTRY STV_DEFAULT"
_Z16sum_kernel_blockPiS_i:
.text._Z16sum_kernel_blockPiS_i:
[----:B------:R-:W-:Y:S01]  /*0000*/  LDC R1, c[0x0][0x37c] ;  /* 0x0000df00ff017b82 */ /* 0x000fe20000000800 */
[----:B------:R-:W0:Y:S01]  /*0010*/  S2R R11, SR_TID.X ;  /* 0x00000000000b7919 */ /* 0x000e220000002100 */
[----:B------:R-:W1:Y:S06]  /*0020*/  LDCU UR5, c[0x0][0x390] ;  /* 0x00007200ff0577ac */ /* 0x000e6c0008000800 */
[----:B------:R-:W0:Y:S01]  /*0030*/  S2UR UR6, SR_CTAID.X ;  /* 0x00000000000679c3 */ /* 0x000e220000002500 */
[----:B------:R-:W-:Y:S01]  /*0040*/  BSSY.RECONVERGENT B0, `(.L_x_0) ;  /* 0x0000017000007945 */ /* 0x000fe20003800200 */
[----:B------:R-:W2:Y:S01]  /*0050*/  S2R R12, SR_TID.Y ;  /* 0x00000000000c7919 */ /* 0x000ea20000002200 */
[----:B------:R-:W-:Y:S01]  /*0060*/  IMAD.MOV.U32 R8, RZ, RZ, RZ ;  /* 0x000000ffff087224 */ /* 0x000fe200078e00ff */
[----:B------:R-:W3:Y:S04]  /*0070*/  S2R R13, SR_TID.Z ;  /* 0x00000000000d7919 */ /* 0x000ee80000002300 */
[----:B------:R-:W0:Y:S01]  /*0080*/  LDC R10, c[0x0][0x360] ;  /* 0x0000d800ff0a7b82 */ /* 0x000e220000000800 */
[----:B-1----:R-:W-:-:S04]  /*0090*/  USHF.R.S32.HI UR4, URZ, 0x1f, UR5 ;  /* 0x0000001fff047899 */ /* 0x002fc80008011405 */
[----:B------:R-:W-:-:S04]  /*00a0*/  ULEA.HI UR4, UR4, UR5, URZ, 0x2 ;  /* 0x0000000504047291 */ /* 0x000fc8000f8f10ff */
[----:B------:R-:W-:Y:S01]  /*00b0*/  USHF.R.S32.HI UR4, URZ, 0x2, UR4 ;  /* 0x00000002ff047899 */ /* 0x000fe20008011404 */
[----:B0-----:R-:W-:Y:S01]  /*00c0*/  IMAD R0, R10, UR6, R11 ;  /* 0x000000060a007c24 */ /* 0x001fe2000f8e020b */
[----:B------:R-:W0:Y:S04]  /*00d0*/  LDCU.64 UR6, c[0x0][0x358] ;  /* 0x00006b00ff0677ac */ /* 0x000e280008000a00 */
[----:B------:R-:W-:-:S13]  /*00e0*/  ISETP.GE.AND P0, PT, R0, UR4, PT ;  /* 0x0000000400007c0c */ /* 0x000fda000bf06270 */
[----:B--23--:R-:W-:Y:S05]  /*00f0*/  @P0 BRA `(.L_x_1) ;  /* 0x00000000002c0947 */ /* 0x00cfea0003800000 */
[----:B------:R-:W1:Y:S01]  /*0100*/  LDC.64 R2, c[0x0][0x388] ;  /* 0x0000e200ff027b82 */ /* 0x000e620000000a00 */
[----:B------:R-:W2:Y:S01]  /*0110*/  LDCU UR5, c[0x0][0x370] ;  /* 0x00006e00ff0577ac */ /* 0x000ea20008000800 */
[----:B------:R-:W-:Y:S02]  /*0120*/  IMAD.MOV.U32 R8, RZ, RZ, RZ ;  /* 0x000000ffff087224 */ /* 0x000fe400078e00ff */
[----:B--2---:R-:W-:-:S07]  /*0130*/  IMAD R9, R10, UR5, RZ ;  /* 0x000000050a097c24 */ /* 0x004fce000f8e02ff */
.L_x_2:
[----:B-1----:R-:W-:-:S06]  /*0140*/  IMAD.WIDE R4, R0, 0x10, R2 ;  /* 0x0000001000047825 */ /* 0x002fcc00078e0202 */
[----:B0-----:R-:W2:Y:S01]  /*0150*/  LDG.E.128 R4, desc[UR6][R4.64] ;  /* 0x0000000604047981 */ /* 0x001ea2000c1e1d00 */
[----:B------:R-:W-:-:S04]  /*0160*/  IADD3 R0, PT, PT, R9, R0, RZ ;  /* 0x0000000009007210 */ /* 0x000fc80007ffe0ff */
[----:B------:R-:W-:Y:S02]  /*0170*/  ISETP.GE.AND P0, PT, R0, UR4, PT ;  /* 0x0000000400007c0c */ /* 0x000fe4000bf06270 */
[----:B--2---:R-:W-:-:S04]  /*0180*/  IADD3 R8, PT, PT, R5, R4, R8 ;  /* 0x0000000405087210 */ /* 0x004fc80007ffe008 */
[----:B------:R-:W-:-:S07]  /*0190*/  IADD3 R8, PT, PT, R7, R8, R6 ;  /* 0x0000000807087210 */ /* 0x000fce0007ffe006 */
[----:B------:R-:W-:Y:S05]  /*01a0*/  @!P0 BRA `(.L_x_2) ;  /* 0xfffffffc00e48947 */ /* 0x000fea000383ffff */
.L_x_1:
[----:B0-----:R-:W-:Y:S05]  /*01b0*/  BSYNC.RECONVERGENT B0 ;  /* 0x0000000000007941 */ /* 0x001fea0003800200 */
.L_x_0:
[----:B------:R-:W0:Y:S01]  /*01c0*/  LDCU UR4, c[0x0][0x364] ;  /* 0x00006c80ff0477ac */ /* 0x000e220008000800 */
[----:B------:R-:W1:Y:S01]  /*01d0*/  LDCU UR5, c[0x0][0x368] ;  /* 0x00006d00ff0577ac */ /* 0x000e620008000800 */
[----:B0-----:R-:W-:Y:S02]  /*01e0*/  IMAD R2, R10, UR4, RZ ;  /* 0x000000040a027c24 */ /* 0x001fe4000f8e02ff */
[----:B------:R-:W-:Y:S02]  /*01f0*/  IMAD R0, R13, UR4, R12 ;  /* 0x000000040d007c24 */ /* 0x000fe4000f8e020c */
[----:B-1----:R-:W-:Y:S02]  /*0200*/  IMAD R2, R2, UR5, RZ ;  /* 0x0000000502027c24 */ /* 0x002fe4000f8e02ff */
[----:B------:R-:W-:-:S03]  /*0210*/  IMAD R0, R0, R10, RZ ;  /* 0x0000000a00007224 */ /* 0x000fc600078e02ff */
[----:B------:R-:W-:Y:S02]  /*0220*/  ISETP.GE.U32.AND P1, PT, R2, 0x2, PT ;  /* 0x000000020200780c */ /* 0x000fe40003f26070 */
[----:B------:R-:W-:-:S11]  /*0230*/  LOP3.LUT P0, RZ, R0, R11, RZ, 0xfc, !PT ;  /* 0x0000000b00ff7212 */ /* 0x000fd6000780fcff */
[----:B------:R-:W-:Y:S05]  /*0240*/  @!P1 BRA `(.L_x_3) ;  /* 0x0000000000409947 */ /* 0x000fea0003800000 */
[----:B------:R-:W0:Y:S01]  /*0250*/  S2UR UR5, SR_CgaCtaId ;  /* 0x00000000000579c3 */ /* 0x000e220000008800 */
[----:B------:R-:W-:Y:S01]  /*0260*/  UMOV UR4, 0x400 ;  /* 0x0000040000047882 */ /* 0x000fe20000000000 */
[----:B------:R-:W-:Y:S01]  /*0270*/  IMAD.IADD R0, R0, 0x1, R11 ;  /* 0x0000000100007824 */ /* 0x000fe200078e020b */
[----:B0-----:R-:W-:-:S06]  /*0280*/  ULEA UR4, UR5, UR4, 0x18 ;  /* 0x0000000405047291 */ /* 0x001fcc000f8ec0ff */
[----:B------:R-:W-:-:S07]  /*0290*/  LEA R3, R0, UR4, 0x2 ;  /* 0x0000000400037c11 */ /* 0x000fce000f8e10ff */
.L_x_4:
[----:B------:R-:W-:Y:S01]  /*02a0*/  SHF.R.U32.HI R6, RZ, 0x1, R2 ;  /* 0x00000001ff067819 */ /* 0x000fe20000011602 */
[----:B------:R-:W-:Y:S01]  /*02b0*/  STS [R3], R8 ;  /* 0x0000000803007388 */ /* 0x000fe20000000800 */
[----:B------:R-:W-:Y:S02]  /*02c0*/  BAR.SYNC.DEFER_BLOCKING 0x0 ;  /* 0x0000000000007b1d */ /* 0x000fe40000010000 */
[----:B------:R-:W-:Y:S02]  /*02d0*/  ISETP.GT.U32.AND P1, PT, R6, R0, PT ;  /* 0x000000000600720c */ /* 0x000fe40003f24070 */
[----:B------:R-:W-:Y:S02]  /*02e0*/  ISETP.GT.U32.AND P2, PT, R2, 0x3, PT ;  /* 0x000000030200780c */ /* 0x000fe40003f44070 */
[----:B------:R-:W-:-:S09]  /*02f0*/  MOV R2, R6 ;  /* 0x0000000600027202 */ /* 0x000fd20000000f00 */
[----:B------:R-:W-:-:S05]  /*0300*/  @P1 IMAD R4, R6, 0x4, R3 ;  /* 0x0000000406041824 */ /* 0x000fca00078e0203 */
[----:B------:R-:W0:Y:S02]  /*0310*/  @P1 LDS R5, [R4] ;  /* 0x0000000004051984 */ /* 0x000e240000000800 */
[----:B0-----:R-:W-:Y:S01]  /*0320*/  @P1 IMAD.IADD R8, R8, 0x1, R5 ;  /* 0x0000000108081824 */ /* 0x001fe200078e0205 */
[----:B------:R-:W-:Y:S06]  /*0330*/  BAR.SYNC.DEFER_BLOCKING 0x0 ;  /* 0x0000000000007b1d */ /* 0x000fec0000010000 */
[----:B------:R-:W-:Y:S05]  /*0340*/  @P2 BRA `(.L_x_4) ;  /* 0xfffffffc00d42947 */ /* 0x000fea000383ffff */
.L_x_3:
[----:B------:R-:W-:Y:S05]  /*0350*/  @P0 EXIT ;  /* 0x000000000000094d */ /* 0x000fea0003800000 */
[----:B------:R-:W0:Y:S01]  /*0360*/  S2R R0, SR_LANEID ;  /* 0x0000000000007919 */ /* 0x000e220000000000 */
[----:B------:R-:W1:Y:S08]  /*0370*/  REDUX.SUM UR5, R8 ;  /* 0x00000000080573c4 */ /* 0x000e70000000c000 */
[----:B------:R-:W2:Y:S01]  /*0380*/  LDC.64 R2, c[0x0][0x380] ;  /* 0x0000e000ff027b82 */ /* 0x000ea20000000a00 */
[----:B------:R-:W-:-:S02]  /*0390*/  VOTEU.ANY UR4, UPT, PT ;  /* 0x0000000000047886 */ /* 0x000fc400038e0100 */
[----:B------:R-:W-:Y:S01]  /*03a0*/  UFLO.U32 UR4, UR4 ;  /* 0x00000004000472bd */ /* 0x000fe200080e0000 */
[----:B-1----:R-:W-:-:S05]  /*03b0*/  MOV R5, UR5 ;  /* 0x0000000500057c02 */ /* 0x002fca0008000f00 */
[----:B0-----:R-:W-:-:S13]  /*03c0*/  ISETP.EQ.U32.AND P0, PT, R0, UR4, PT ;  /* 0x0000000400007c0c */ /* 0x001fda000bf02070 */
[----:B--2---:R-:W-:Y:S01]  /*03d0*/  @P0 REDG.E.ADD.STRONG.GPU desc[UR6][R2.64], R5 ;  /* 0x000000050200098e */ /* 0x004fe2000c12e106 */
[----:B------:R-:W-:Y:S05]  /*03e0*/  EXIT ;  /* 0x000000000000794d */ /* 0x000fea0003800000 */
.L_x_5:
[----:B------:R-:W-:-:S00]  /*03f0*/  BRA `(.L_x_5) ;  /* 0xfffffffc00fc7947 */ /* 0x000fc0000383ffff */
[----:B------:R-:W-:-:S00]  /*0400*/  NOP ;  /* 0x0000000000007918 */ /* 0x000fc00000000000 */
[----:B------:R-:W-:-:S00]  /*0410*/  NOP ;  /* 0x0000000000007918 */ /* 0x000fc00000000000 */
[----:B------:R-:W-:-:S00]  /*0420*/  NOP ;  /* 0x0000000000007918 */ /* 0x000fc00000000000 */
[----:B------:R-:W-:-:S00]  /*0430*/  NOP ;  /* 0x0000000000007918 */ /* 0x000fc00000000000 */
[----:B------:R-:W-:-:S00]  /*0440*/  NOP ;  /* 0x0000000000007918 */ /* 0x000fc00000000000 */
[----:B------:R-:W-:-:S00]  /*0450*/  NOP ;  /* 0x0000000000007918 */ /* 0x000fc00000000000 */
[----:B------:R-:W-:-:S00]  /*0460*/  NOP ;  /* 0x0000000000007918 */ /* 0x000fc00000000000 */
[----:B------:R-:W-:-:S00]  /*0470*/  NOP ;  /* 0x0000000000007918 */ /* 0x000fc00000000000 */
.L_x_6:


//--------------------- .nv.shared._Z16sum_kernel_blockPiS_i --------------------------
	.section	.nv.shared._Z16sum_kernel_blockPiS_i,"aw",@nobits
	.sectionflags	@""
	.align	16
	.zero		1024


//--------------------- .nv.shared.reserved.0     --------------------------
	.section	.nv.shared.reserved.0,"aw",@nobits
	.weak		__nv_reservedSMEM_offset_0_alias
	.size		__nv_reservedSMEM_offset_0_alias, 0, 64
	.other		__nv_reservedSMEM_offset_0_alias,@"STO_CUDA_RESERVED_SHARED STV_DEFAULT"
__nv_reservedSMEM_offset_0_alias:
	.zero		0
	.zero		64


//--------------------- .nv.constant0._Z16sum_kernel_blockPiS_i --------------------------
	.section	.nv.constant0._Z16sum_kernel_blockPiS_i,"a",@progbits
	.sectionflags	@""
	.align	4
.nv.constant0._Z16sum_kernel_blockPiS_i:
	.zero		916


//--------------------- SYMBOLS --------------------------

	.type		.nv.reservedSmem.offset0,@object
	.size		.nv.reservedSmem.offset0,0x4
	.type		.nv.reservedSmem.cap,@object
	.size		.nv.reservedSmem.cap,0x4
